	.headerflags	@"EF_CUDA_TEXMODE_UNIFIED EF_CUDA_64BIT_ADDRESS EF_CUDA_ACCELERATORS EF_CUDA_SM90 EF_CUDA_VIRTUAL_SM(EF_CUDA_SM90)"
	.elftype	@"ET_EXEC"


//--------------------- .nv.info                  --------------------------
	.section	.nv.info,"",@"SHT_CUDA_INFO"
	.align	4


	//----- nvinfo : EIATTR_REGCOUNT
	.align		4
        /*0000*/ 	.byte	0x04, 0x2f
        /*0002*/ 	.short	(.L_1 - .L_0)
	.align		4
.L_0:
        /*0004*/ 	.word	index@(triton_poi_fused_mul_sigmoid_0)
        /*0008*/ 	.word	0x0000000c


	//----- nvinfo : EIATTR_MIN_STACK_SIZE
	.align		4
.L_1:
        /*000c*/ 	.byte	0x04, 0x12
        /*000e*/ 	.short	(.L_3 - .L_2)
	.align		4
.L_2:
        /*0010*/ 	.word	index@(triton_poi_fused_mul_sigmoid_0)
        /*0014*/ 	.word	0x00000000


	//----- nvinfo : EIATTR_FRAME_SIZE
	.align		4
.L_3:
        /*0018*/ 	.byte	0x04, 0x11
        /*001a*/ 	.short	(.L_5 - .L_4)
	.align		4
.L_4:
        /*001c*/ 	.word	index@(triton_poi_fused_mul_sigmoid_0)
        /*0020*/ 	.word	0x00000000


	//----- nvinfo : EIATTR_MIN_STACK_SIZE
	.align		4
.L_5:
        /*0024*/ 	.byte	0x04, 0x12
        /*0026*/ 	.short	(.L_7 - .L_6)
	.align		4
.L_6:
        /*0028*/ 	.word	index@(triton_poi_fused_mul_sigmoid_0)
        /*002c*/ 	.word	0x00000000
.L_7:


//--------------------- .nv.info.triton_poi_fused_mul_sigmoid_0 --------------------------
	.section	.nv.info.triton_poi_fused_mul_sigmoid_0,"",@"SHT_CUDA_INFO"
	.sectionflags	@""
	.align	4


	//----- nvinfo : EIATTR_CUDA_API_VERSION
	.align		4
        /*0000*/ 	.byte	0x04, 0x37
        /*0002*/ 	.short	(.L_9 - .L_8)
.L_8:
        /*0004*/ 	.word	0x0000007c


	//----- nvinfo : EIATTR_KPARAM_INFO
	.align		4
.L_9:
        /*0008*/ 	.byte	0x04, 0x17
        /*000a*/ 	.short	(.L_11 - .L_10)
.L_10:
        /*000c*/ 	.word	0x00000000
        /*0010*/ 	.short	0x0002
        /*0012*/ 	.short	0x0010
        /*0014*/ 	.byte	0x00, 0xf0, 0x11, 0x00


	//----- nvinfo : EIATTR_KPARAM_INFO
	.align		4
.L_11:
        /*0018*/ 	.byte	0x04, 0x17
        /*001a*/ 	.short	(.L_13 - .L_12)
.L_12:
        /*001c*/ 	.word	0x00000000
        /*0020*/ 	.short	0x0001
        /*0022*/ 	.short	0x0008
        /*0024*/ 	.byte	0x00, 0xf4, 0x21, 0x00


	//----- nvinfo : EIATTR_KPARAM_INFO
	.align		4
.L_13:
        /*0028*/ 	.byte	0x04, 0x17
        /*002a*/ 	.short	(.L_15 - .L_14)
.L_14:
        /*002c*/ 	.word	0x00000000
        /*0030*/ 	.short	0x0000
        /*0032*/ 	.short	0x0000
        /*0034*/ 	.byte	0x00, 0xf4, 0x21, 0x00


	//----- nvinfo : EIATTR_SPARSE_MMA_MASK
	.align		4
.L_15:
        /*0038*/ 	.byte	0x03, 0x50
        /*003a*/ 	.short	0x0000


	//----- nvinfo : EIATTR_MAXREG_COUNT
	.align		4
        /*003c*/ 	.byte	0x03, 0x1b
        /*003e*/ 	.short	0x00ff


	//----- nvinfo : EIATTR_EXIT_INSTR_OFFSETS
	.align		4
        /*0040*/ 	.byte	0x04, 0x1c
        /*0042*/ 	.short	(.L_17 - .L_16)


	//   ....[0]....
.L_16:
        /*0044*/ 	.word	0x00000270


	//   ....[1]....
        /*0048*/ 	.word	0x000002b0


	//----- nvinfo : EIATTR_REQNTID
	.align		4
.L_17:
        /*004c*/ 	.byte	0x04, 0x10
        /*004e*/ 	.short	(.L_19 - .L_18)
.L_18:
        /*0050*/ 	.word	0x00000080
        /*0054*/ 	.word	0x00000001
        /*0058*/ 	.word	0x00000001


	//----- nvinfo : EIATTR_CBANK_PARAM_SIZE
	.align		4
.L_19:
        /*005c*/ 	.byte	0x03, 0x19
        /*005e*/ 	.short	0x0014


	//----- nvinfo : EIATTR_PARAM_CBANK
	.align		4
        /*0060*/ 	.byte	0x04, 0x0a
        /*0062*/ 	.short	(.L_21 - .L_20)
	.align		4
.L_20:
        /*0064*/ 	.word	index@(.nv.constant0.triton_poi_fused_mul_sigmoid_0)
        /*0068*/ 	.short	0x0210
        /*006a*/ 	.short	0x0014


	//----- nvinfo : EIATTR_SW_WAR
	.align		4
.L_21:
        /*006c*/ 	.byte	0x04, 0x36
        /*006e*/ 	.short	(.L_23 - .L_22)
.L_22:
        /*0070*/ 	.word	0x00000008
.L_23:


//--------------------- .nv.callgraph             --------------------------
	.section	.nv.callgraph,"",@"SHT_CUDA_CALLGRAPH"
	.align	4
	.sectionentsize	8
	.align		4
        /*0000*/ 	.word	0x00000000
	.align		4
        /*0004*/ 	.word	0xffffffff
	.align		4
        /*0008*/ 	.word	0x00000000
	.align		4
        /*000c*/ 	.word	0xfffffffe
	.align		4
        /*0010*/ 	.word	0x00000000
	.align		4
        /*0014*/ 	.word	0xfffffffd
	.align		4
        /*0018*/ 	.word	0x00000000
	.align		4
        /*001c*/ 	.word	0xfffffffc


//--------------------- .text.triton_poi_fused_mul_sigmoid_0 --------------------------
	.section	.text.triton_poi_fused_mul_sigmoid_0,"ax",@progbits
	.align	128
        .global         triton_poi_fused_mul_sigmoid_0
        .type           triton_poi_fused_mul_sigmoid_0,@function
        .size           triton_poi_fused_mul_sigmoid_0,(.L_x_1 - triton_poi_fused_mul_sigmoid_0)
        .other          triton_poi_fused_mul_sigmoid_0,@"STO_CUDA_ENTRY STV_DEFAULT"
triton_poi_fused_mul_sigmoid_0:
.text.triton_poi_fused_mul_sigmoid_0:
[----:B------:R-:W0:Y:S02]  /*0000*/  LDC R1, c[0x0][0x28] ;  /* 0x00000a00ff017b82 */ /* 0x000e240000000800 */
[----:B------:R-:W1:Y:S01]  /*0010*/  S2R R0, SR_TID.X ;  /* 0x0000000000007919 */ /* 0x000e620000002100 */
[----:B------:R-:W2:Y:S01]  /*0020*/  LDC.64 R2, c[0x0][0x210] ;  /* 0x00008400ff027b82 */ /* 0x000ea20000000a00 */
[----:B------:R-:W-:Y:S01]  /*0030*/  CS2R R6, SRZ ;  /* 0x0000000000067805 */ /* 0x000fe2000001ff00 */
[----:B------:R-:W-:Y:S01]  /*0040*/  ULDC.64 UR4, c[0x0][0x208] ;  /* 0x0000820000047ab9 */ /* 0x000fe20000000a00 */
[----:B------:R-:W3:Y:S01]  /*0050*/  S2R R5, SR_CTAID.X ;  /* 0x0000000000057919 */ /* 0x000ee20000002500 */
[----:B-1----:R-:W-:-:S04]  /*0060*/  SHF.L.U32 R0, R0, 0x1, RZ ;  /* 0x0000000100007819 */ /* 0x002fc800000006ff */
[----:B------:R-:W-:-:S04]  /*0070*/  LOP3.LUT R0, R0, 0xfe, RZ, 0xc0, !PT ;  /* 0x000000fe00007812 */ /* 0x000fc800078ec0ff */
[----:B---3--:R-:W-:-:S04]  /*0080*/  LEA R5, R5, R0, 0x8 ;  /* 0x0000000005057211 */ /* 0x008fc800078e40ff */
[C---:B------:R-:W-:Y:S01]  /*0090*/  ISETP.GE.AND P0, PT, R5.reuse, 0x100, PT ;  /* 0x000001000500780c */ /* 0x040fe20003f06270 */
[----:B--2---:R-:W-:-:S12]  /*00a0*/  IMAD.WIDE R2, R5, 0x4, R2 ;  /* 0x0000000405027825 */ /* 0x004fd800078e0202 */
[----:B------:R1:W2:Y:S01]  /*00b0*/  @!P0 LDG.E.64 R6, desc[UR4][R2.64] ;  /* 0x0000000402068981 */ /* 0x0002a2000c1e1b00 */
[----:B------:R-:W-:Y:S01]  /*00c0*/  HFMA2.MMA R9, -RZ, RZ, 1.625, 0 ;  /* 0x3e800000ff097435 */ /* 0x000fe200000001ff */
[----:B-1----:R-:W1:Y:S02]  /*00d0*/  LDC.64 R2, c[0x0][0x218] ;  /* 0x00008600ff027b82 */ /* 0x002e640000000a00 */
[----:B-1----:R-:W-:-:S04]  /*00e0*/  IMAD.WIDE R2, R5, 0x4, R2 ;  /* 0x0000000405027825 */ /* 0x002fc800078e0202 */
[----:B--2---:R-:W-:Y:S01]  /*00f0*/  FADD R6, RZ, -R6 ;  /* 0x80000006ff067221 */ /* 0x004fe20000000000 */
[----:B------:R-:W-:-:S03]  /*0100*/  FADD R7, RZ, -R7 ;  /* 0x80000007ff077221 */ /* 0x000fc60000000000 */
[----:B------:R-:W-:Y:S01]  /*0110*/  FMUL R6, R6, 1.4426950216293334961 ;  /* 0x3fb8aa3b06067820 */ /* 0x000fe20000400000 */
[----:B------:R-:W-:-:S04]  /*0120*/  FMUL R7, R7, 1.4426950216293334961 ;  /* 0x3fb8aa3b07077820 */ /* 0x000fc80000400000 */
[----:B------:R-:W-:Y:S02]  /*0130*/  FSETP.GEU.AND P1, PT, R6, -126, PT ;  /* 0xc2fc00000600780b */ /* 0x000fe40003f2e000 */
[----:B------:R-:W-:-:S11]  /*0140*/  FSETP.GEU.AND P2, PT, R7, -126, PT ;  /* 0xc2fc00000700780b */ /* 0x000fd60003f4e000 */
[----:B------:R-:W-:Y:S02]  /*0150*/  @!P1 FMUL R6, R6, 0.5 ;  /* 0x3f00000006069820 */ /* 0x000fe40000400000 */
[----:B------:R-:W-:Y:S02]  /*0160*/  @!P2 FMUL R7, R7, 0.5 ;  /* 0x3f0000000707a820 */ /* 0x000fe40000400000 */
[----:B------:R-:W1:Y:S08]  /*0170*/  MUFU.EX2 R0, R6 ;  /* 0x0000000600007308 */ /* 0x000e700000000800 */
[----:B------:R-:W2:Y:S01]  /*0180*/  MUFU.EX2 R4, R7 ;  /* 0x0000000700047308 */ /* 0x000ea20000000800 */
[----:B-1----:R-:W-:-:S04]  /*0190*/  @!P1 FMUL R0, R0, R0 ;  /* 0x0000000000009220 */ /* 0x002fc80000400000 */
[----:B------:R-:W-:Y:S01]  /*01a0*/  FADD R0, R0, 1 ;  /* 0x3f80000000007421 */ /* 0x000fe20000000000 */
[----:B--2---:R-:W-:-:S04]  /*01b0*/  @!P2 FMUL R4, R4, R4 ;  /* 0x000000040404a220 */ /* 0x004fc80000400000 */
[----:B------:R-:W-:Y:S01]  /*01c0*/  FSETP.GT.AND P1, PT, R0, 8.50705917302346158658e+37, PT ;  /* 0x7e8000000000780b */ /* 0x000fe20003f24000 */
[----:B------:R-:W-:-:S03]  /*01d0*/  FADD R4, R4, 1 ;  /* 0x3f80000004047421 */ /* 0x000fc60000000000 */
[----:B------:R-:W-:Y:S02]  /*01e0*/  FSEL R7, R9, 1, P1 ;  /* 0x3f80000009077808 */ /* 0x000fe40000800000 */
[----:B------:R-:W-:-:S04]  /*01f0*/  FSETP.GT.AND P2, PT, R4, 8.50705917302346158658e+37, PT ;  /* 0x7e8000000400780b */ /* 0x000fc80003f44000 */
[----:B------:R-:W-:-:S03]  /*0200*/  FSEL R9, R9, 1, P2 ;  /* 0x3f80000009097808 */ /* 0x000fc60001000000 */
[----:B------:R-:W-:-:S06]  /*0210*/  @P1 FMUL R0, R0, 0.25 ;  /* 0x3e80000000001820 */ /* 0x000fcc0000400000 */
[----:B------:R-:W1:Y:S01]  /*0220*/  MUFU.RCP R0, R0 ;  /* 0x0000000000007308 */ /* 0x000e620000001000 */
[----:B------:R-:W-:-:S07]  /*0230*/  @P2 FMUL R4, R4, 0.25 ;  /* 0x3e80000004042820 */ /* 0x000fce0000400000 */
[----:B------:R-:W2:Y:S01]  /*0240*/  MUFU.RCP R4, R4 ;  /* 0x0000000400047308 */ /* 0x000ea20000001000 */
[----:B-1----:R-:W-:Y:S01]  /*0250*/  FMUL R7, R0, R7 ;  /* 0x0000000700077220 */ /* 0x002fe20000400000 */
[----:B--2---:R-:W-:Y:S01]  /*0260*/  FMUL R9, R4, R9 ;  /* 0x0000000904097220 */ /* 0x004fe20000400000 */
[----:B------:R-:W-:Y:S06]  /*0270*/  @P0 EXIT ;  /* 0x000000000000094d */ /* 0x000fec0003800000 */
[----:B------:R-:W-:Y:S01]  /*0280*/  FMUL R8, R7, 12 ;  /* 0x4140000007087820 */ /* 0x000fe20000400000 */
[----:B------:R-:W-:-:S05]  /*0290*/  FMUL R9, R9, 12 ;  /* 0x4140000009097820 */ /* 0x000fca0000400000 */
[----:B------:R-:W-:Y:S01]  /*02a0*/  STG.E.64 desc[UR4][R2.64], R8 ;  /* 0x0000000802007986 */ /* 0x000fe2000c101b04 */
[----:B------:R-:W-:Y:S05]  /*02b0*/  EXIT ;  /* 0x000000000000794d */ /* 0x000fea0003800000 */
.L_x_0:
[----:B------:R-:W-:-:S00]  /*02c0*/  BRA `(.L_x_0) ;  /* 0xfffffffc00fc7947 */ /* 0x000fc0000383ffff */
[----:B------:R-:W-:-:S00]  /*02d0*/  NOP ;  /* 0x0000000000007918 */ /* 0x000fc00000000000 */
        /* <DEDUP_REMOVED lines=10> */
.L_x_1:


//--------------------- .nv.constant0.triton_poi_fused_mul_sigmoid_0 --------------------------
	.section	.nv.constant0.triton_poi_fused_mul_sigmoid_0,"a",@progbits
	.sectionflags	@""
	.align	4
.nv.constant0.triton_poi_fused_mul_sigmoid_0:
	.zero		548
